//
// Generated by NVIDIA NVVM Compiler
//
// Compiler Build ID: CL-36424714
// Cuda compilation tools, release 13.0, V13.0.88
// Based on NVVM 20.0.0
//

.version 9.0
.target sm_100
.address_size 64

	// .globl	_Z14shmemTransposeIdEvmmPKT_PS0_
// _ZZ14shmemTransposeIdEvmmPKT_PS0_E8shmemMat has been demoted

.visible .entry _Z14shmemTransposeIdEvmmPKT_PS0_(
	.param .u64 _Z14shmemTransposeIdEvmmPKT_PS0__param_0,
	.param .u64 _Z14shmemTransposeIdEvmmPKT_PS0__param_1,
	.param .u64 .ptr .align 1 _Z14shmemTransposeIdEvmmPKT_PS0__param_2,
	.param .u64 .ptr .align 1 _Z14shmemTransposeIdEvmmPKT_PS0__param_3
)
{
	.reg .pred 	%p<4>;
	.reg .b32 	%r<21>;
	.reg .b64 	%rd<18>;
	.reg .b64 	%fd<3>;
	// demoted variable
	.shared .align 8 .b8 _ZZ14shmemTransposeIdEvmmPKT_PS0_E8shmemMat[8448];
	ld.param.u64 	%rd3, [_Z14shmemTransposeIdEvmmPKT_PS0__param_0];
	ld.param.u64 	%rd6, [_Z14shmemTransposeIdEvmmPKT_PS0__param_1];
	ld.param.u64 	%rd4, [_Z14shmemTransposeIdEvmmPKT_PS0__param_2];
	ld.param.u64 	%rd5, [_Z14shmemTransposeIdEvmmPKT_PS0__param_3];
	mov.u32 	%r1, %tid.x;
	mov.u32 	%r5, %ctaid.x;
	mov.u32 	%r6, %ntid.x;
	mul.lo.s32 	%r2, %r5, %r6;
	add.s32 	%r7, %r2, %r1;
	mov.u32 	%r3, %tid.y;
	mov.u32 	%r8, %ctaid.y;
	mov.u32 	%r9, %ntid.y;
	mul.lo.s32 	%r4, %r8, %r9;
	add.s32 	%r10, %r4, %r3;
	cvt.s64.s32 	%rd1, %r7;
	setp.le.u64 	%p1, %rd3, %rd1;
	cvt.u64.u32 	%rd2, %r10;
	setp.le.u64 	%p2, %rd6, %rd2;
	or.pred  	%p3, %p1, %p2;
	@%p3 bra 	$L__BB0_2;
	cvta.to.global.u64 	%rd8, %rd4;
	cvta.to.global.u64 	%rd9, %rd5;
	mad.lo.s64 	%rd10, %rd3, %rd2, %rd1;
	shl.b64 	%rd11, %rd10, 3;
	add.s64 	%rd12, %rd8, %rd11;
	ld.global.f64 	%fd1, [%rd12];
	mad.lo.s32 	%r12, %r1, 33, %r3;
	shl.b32 	%r13, %r12, 3;
	mov.u32 	%r14, _ZZ14shmemTransposeIdEvmmPKT_PS0_E8shmemMat;
	add.s32 	%r15, %r14, %r13;
	st.shared.f64 	[%r15], %fd1;
	bar.sync 	0;
	add.s32 	%r16, %r4, %r1;
	add.s32 	%r17, %r2, %r3;
	mad.lo.s32 	%r18, %r3, 33, %r1;
	shl.b32 	%r19, %r18, 3;
	add.s32 	%r20, %r14, %r19;
	ld.shared.f64 	%fd2, [%r20];
	cvt.u64.u32 	%rd13, %r16;
	cvt.s64.s32 	%rd14, %r17;
	mad.lo.s64 	%rd15, %rd3, %rd14, %rd13;
	shl.b64 	%rd16, %rd15, 3;
	add.s64 	%rd17, %rd9, %rd16;
	st.global.f64 	[%rd17], %fd2;
$L__BB0_2:
	ret;

}


// ===== COMPILED SASS (sm_100) =====

	.target	sm_100

	.elftype	@"ET_EXEC"


//--------------------- .note.nv.tkinfo           --------------------------
	.section	.note.nv.tkinfo,"",@"SHT_NOTE"
	.sectionflags	@"SHF_NOTE_NV_TKINFO"
	.tkinfo
        /*0018*/ 	.word	0x00000002
        /*0030*/ 	.string	""
        /*0030*/ 	.string	"ptxas"
        /*0030*/ 	.string	"Cuda compilation tools, release 13.0, V13.0.88"
        /*0030*/ 	.string	"Build cuda_13.0.r13.0/compiler.36424714_0"
        /*0030*/ 	.string	"-arch sm_100 -m 64 "



//--------------------- .note.nv.cuinfo           --------------------------
	.section	.note.nv.cuinfo,"",@"SHT_NOTE"
	.sectionflags	@"SHF_NOTE_NV_CUINFO"
        /*0018*/ 	.short	0x0002
        /*001a*/ 	.short	0x0064
        /*001c*/ 	.short	0x0082
	.zero		2


//--------------------- .nv.info                  --------------------------
	.section	.nv.info,"",@"SHT_CUDA_INFO"
	.align	4


	//----- nvinfo : EIATTR_REGCOUNT
	.align		4
        /*0000*/ 	.byte	0x04, 0x2f
        /*0002*/ 	.short	(.L_1 - .L_0)
	.align		4
.L_0:
        /*0004*/ 	.word	index@(_Z14shmemTransposeIdEvmmPKT_PS0_)
        /*0008*/ 	.word	0x0000000e


	//----- nvinfo : EIATTR_FRAME_SIZE
	.align		4
.L_1:
        /*000c*/ 	.byte	0x04, 0x11
        /*000e*/ 	.short	(.L_3 - .L_2)
	.align		4
.L_2:
        /*0010*/ 	.word	index@(_Z14shmemTransposeIdEvmmPKT_PS0_)
        /*0014*/ 	.word	0x00000000


	//----- nvinfo : EIATTR_MIN_STACK_SIZE
	.align		4
.L_3:
        /*0018*/ 	.byte	0x04, 0x12
        /*001a*/ 	.short	(.L_5 - .L_4)
	.align		4
.L_4:
        /*001c*/ 	.word	index@(_Z14shmemTransposeIdEvmmPKT_PS0_)
        /*0020*/ 	.word	0x00000000
.L_5:


//--------------------- .nv.compat                --------------------------
	.section	.nv.compat,"",@"SHT_CUDA_COMPAT_INFO"
	.align	4
        /*0000*/ 	.byte	0x02, 0x09, 0x00, 0x00, 0x02, 0x02, 0x01, 0x00, 0x02, 0x05, 0x05, 0x00, 0x03, 0x07, 0x01, 0x01
        /*0010*/ 	.byte	0x02, 0x03, 0x00, 0x00, 0x02, 0x06, 0x01, 0x00, 0x04, 0x0b, 0x08, 0x00, 0x09, 0x00, 0x00, 0x00
        /*0020*/ 	.byte	0x00, 0x00, 0x00, 0x00


//--------------------- .nv.info._Z14shmemTransposeIdEvmmPKT_PS0_ --------------------------
	.section	.nv.info._Z14shmemTransposeIdEvmmPKT_PS0_,"",@"SHT_CUDA_INFO"
	.sectionflags	@""
	.align	4


	//----- nvinfo : EIATTR_CUDA_API_VERSION
	.align		4
        /*0000*/ 	.byte	0x04, 0x37
        /*0002*/ 	.short	(.L_7 - .L_6)
.L_6:
        /*0004*/ 	.word	0x00000082


	//----- nvinfo : EIATTR_KPARAM_INFO
	.align		4
.L_7:
        /*0008*/ 	.byte	0x04, 0x17
        /*000a*/ 	.short	(.L_9 - .L_8)
.L_8:
        /*000c*/ 	.word	0x00000000
        /*0010*/ 	.short	0x0003
        /*0012*/ 	.short	0x0018
        /*0014*/ 	.byte	0x00, 0xf5, 0x21, 0x00


	//----- nvinfo : EIATTR_KPARAM_INFO
	.align		4
.L_9:
        /*0018*/ 	.byte	0x04, 0x17
        /*001a*/ 	.short	(.L_11 - .L_10)
.L_10:
        /*001c*/ 	.word	0x00000000
        /*0020*/ 	.short	0x0002
        /*0022*/ 	.short	0x0010
        /*0024*/ 	.byte	0x00, 0xf5, 0x21, 0x00


	//----- nvinfo : EIATTR_KPARAM_INFO
	.align		4
.L_11:
        /*0028*/ 	.byte	0x04, 0x17
        /*002a*/ 	.short	(.L_13 - .L_12)
.L_12:
        /*002c*/ 	.word	0x00000000
        /*0030*/ 	.short	0x0001
        /*0032*/ 	.short	0x0008
        /*0034*/ 	.byte	0x00, 0xf0, 0x21, 0x00


	//----- nvinfo : EIATTR_KPARAM_INFO
	.align		4
.L_13:
        /*0038*/ 	.byte	0x04, 0x17
        /*003a*/ 	.short	(.L_15 - .L_14)
.L_14:
        /*003c*/ 	.word	0x00000000
        /*0040*/ 	.short	0x0000
        /*0042*/ 	.short	0x0000
        /*0044*/ 	.byte	0x00, 0xf0, 0x21, 0x00


	//----- nvinfo : EIATTR_SPARSE_MMA_MASK
	.align		4
.L_15:
        /*0048*/ 	.byte	0x03, 0x50
        /*004a*/ 	.short	0x0000


	//----- nvinfo : EIATTR_MAXREG_COUNT
	.align		4
        /*004c*/ 	.byte	0x03, 0x1b
        /*004e*/ 	.short	0x00ff


	//----- nvinfo : EIATTR_NUM_BARRIERS
	.align		4
        /*0050*/ 	.byte	0x02, 0x4c
        /*0052*/ 	.byte	0x01
	.zero		1


	//----- nvinfo : EIATTR_MERCURY_ISA_VERSION
	.align		4
        /*0054*/ 	.byte	0x03, 0x5f
        /*0056*/ 	.short	0x0101


	//----- nvinfo : EIATTR_VRC_CTA_INIT_COUNT
	.align		4
        /*0058*/ 	.byte	0x02, 0x4a
	.zero		1
	.zero		1


	//----- nvinfo : EIATTR_EXIT_INSTR_OFFSETS
	.align		4
        /*005c*/ 	.byte	0x04, 0x1c
        /*005e*/ 	.short	(.L_17 - .L_16)


	//   ....[0]....
.L_16:
        /*0060*/ 	.word	0x00000110


	//   ....[1]....
        /*0064*/ 	.word	0x000002f0


	//----- nvinfo : EIATTR_CBANK_PARAM_SIZE
	.align		4
.L_17:
        /*0068*/ 	.byte	0x03, 0x19
        /*006a*/ 	.short	0x0020


	//----- nvinfo : EIATTR_PARAM_CBANK
	.align		4
        /*006c*/ 	.byte	0x04, 0x0a
        /*006e*/ 	.short	(.L_19 - .L_18)
	.align		4
.L_18:
        /*0070*/ 	.word	index@(.nv.constant0._Z14shmemTransposeIdEvmmPKT_PS0_)
        /*0074*/ 	.short	0x0380
        /*0076*/ 	.short	0x0020


	//----- nvinfo : EIATTR_SW_WAR
	.align		4
.L_19:
        /*0078*/ 	.byte	0x04, 0x36
        /*007a*/ 	.short	(.L_21 - .L_20)
.L_20:
        /*007c*/ 	.word	0x00000008
.L_21:


//--------------------- .nv.callgraph             --------------------------
	.section	.nv.callgraph,"",@"SHT_CUDA_CALLGRAPH"
	.align	4
	.sectionentsize	8
	.align		4
        /*0000*/ 	.word	0x00000000
	.align		4
        /*0004*/ 	.word	0xffffffff
	.align		4
        /*0008*/ 	.word	0x00000000
	.align		4
        /*000c*/ 	.word	0xfffffffe
	.align		4
        /*0010*/ 	.word	0x00000000
	.align		4
        /*0014*/ 	.word	0xfffffffd
	.align		4
        /*0018*/ 	.word	0x00000000
	.align		4
        /*001c*/ 	.word	0xfffffffc


//--------------------- .text._Z14shmemTransposeIdEvmmPKT_PS0_ --------------------------
	.section	.text._Z14shmemTransposeIdEvmmPKT_PS0_,"ax",@progbits
	.align	128
        .global         _Z14shmemTransposeIdEvmmPKT_PS0_
        .type           _Z14shmemTransposeIdEvmmPKT_PS0_,@function
        .size           _Z14shmemTransposeIdEvmmPKT_PS0_,(.L_x_1 - _Z14shmemTransposeIdEvmmPKT_PS0_)
        .other          _Z14shmemTransposeIdEvmmPKT_PS0_,@"STO_CUDA_ENTRY STV_DEFAULT"
_Z14shmemTransposeIdEvmmPKT_PS0_:
.text._Z14shmemTransposeIdEvmmPKT_PS0_:
[----:B------:R-:W-:Y:S01]  /*0000*/  LDC R1, c[0x0][0x37c] ;  /* 0x0000df00ff017b82 */ /* 0x000fe20000000800 */
[----:B------:R-:W0:Y:S07]  /*0010*/  S2R R11, SR_TID.Y ;  /* 0x00000000000b7919 */ /* 0x000e2e0000002200 */
[----:B------:R-:W1:Y:S01]  /*0020*/  S2UR UR5, SR_CTAID.Y ;  /* 0x00000000000579c3 */ /* 0x000e620000002600 */
[----:B------:R-:W2:Y:S01]  /*0030*/  LDCU UR6, c[0x0][0x360] ;  /* 0x00006c00ff0677ac */ /* 0x000ea20008000800 */
[----:B------:R-:W3:Y:S01]  /*0040*/  S2R R8, SR_TID.X ;  /* 0x0000000000087919 */ /* 0x000ee20000002100 */
[----:B------:R-:W1:Y:S05]  /*0050*/  LDCU UR7, c[0x0][0x364] ;  /* 0x00006c80ff0777ac */ /* 0x000e6a0008000800 */
[----:B------:R-:W2:Y:S01]  /*0060*/  S2UR UR4, SR_CTAID.X ;  /* 0x00000000000479c3 */ /* 0x000ea20000002500 */
[----:B------:R-:W4:Y:S01]  /*0070*/  LDCU.128 UR12, c[0x0][0x380] ;  /* 0x00007000ff0c77ac */ /* 0x000f220008000c00 */
[----:B-1----:R-:W-:-:S06]  /*0080*/  UIMAD UR5, UR5, UR7, URZ ;  /* 0x00000007050572a4 */ /* 0x002fcc000f8e02ff */
[----:B0-----:R-:W-:Y:S01]  /*0090*/  VIADD R5, R11, UR5 ;  /* 0x000000050b057c36 */ /* 0x001fe20008000000 */
[----:B--2---:R-:W-:-:S04]  /*00a0*/  UIMAD UR4, UR4, UR6, URZ ;  /* 0x00000006040472a4 */ /* 0x004fc8000f8e02ff */
[----:B----4-:R-:W-:Y:S02]  /*00b0*/  ISETP.GE.U32.AND P1, PT, R5, UR14, PT ;  /* 0x0000000e05007c0c */ /* 0x010fe4000bf26070 */
[----:B---3--:R-:W-:Y:S02]  /*00c0*/  VIADD R2, R8, UR4 ;  /* 0x0000000408027c36 */ /* 0x008fe40008000000 */
[----:B------:R-:W-:-:S03]  /*00d0*/  ISETP.GE.U32.AND.EX P1, PT, RZ, UR15, PT, P1 ;  /* 0x0000000fff007c0c */ /* 0x000fc6000bf26110 */
[----:B------:R-:W-:Y:S02]  /*00e0*/  ISETP.GE.U32.AND P0, PT, R2, UR12, PT ;  /* 0x0000000c02007c0c */ /* 0x000fe4000bf06070 */
[----:B------:R-:W-:-:S04]  /*00f0*/  SHF.R.S32.HI R3, RZ, 0x1f, R2 ;  /* 0x0000001fff037819 */ /* 0x000fc80000011402 */
[----:B------:R-:W-:-:S13]  /*0100*/  ISETP.GE.U32.OR.EX P0, PT, R3, UR13, P1, P0 ;  /* 0x0000000d03007c0c */ /* 0x000fda0008f06500 */
[----:B------:R-:W-:Y:S05]  /*0110*/  @P0 EXIT ;  /* 0x000000000000094d */ /* 0x000fea0003800000 */
[----:B------:R-:W0:Y:S01]  /*0120*/  LDCU.64 UR6, c[0x0][0x390] ;  /* 0x00007200ff0677ac */ /* 0x000e220008000a00 */
[C---:B------:R-:W-:Y:S01]  /*0130*/  IMAD.WIDE.U32 R2, R5.reuse, UR12, R2 ;  /* 0x0000000c05027c25 */ /* 0x040fe2000f8e0002 */
[----:B------:R-:W1:Y:S03]  /*0140*/  LDCU.64 UR8, c[0x0][0x358] ;  /* 0x00006b00ff0877ac */ /* 0x000e660008000a00 */
[----:B------:R-:W-:Y:S01]  /*0150*/  IMAD R5, R5, UR13, R3 ;  /* 0x0000000d05057c24 */ /* 0x000fe2000f8e0203 */
[----:B0-----:R-:W-:-:S04]  /*0160*/  LEA R6, P0, R2, UR6, 0x3 ;  /* 0x0000000602067c11 */ /* 0x001fc8000f8018ff */
[----:B------:R-:W-:-:S05]  /*0170*/  LEA.HI.X R7, R2, UR7, R5, 0x3, P0 ;  /* 0x0000000702077c11 */ /* 0x000fca00080f1c05 */
[----:B-1----:R0:W2:Y:S01]  /*0180*/  LDG.E.64 R2, desc[UR8][R6.64] ;  /* 0x0000000806027981 */ /* 0x0020a2000c1e1b00 */
[----:B------:R-:W1:Y:S01]  /*0190*/  S2UR UR7, SR_CgaCtaId ;  /* 0x00000000000779c3 */ /* 0x000e620000008800 */
[----:B------:R-:W-:Y:S01]  /*01a0*/  UMOV UR6, 0x400 ;  /* 0x0000040000067882 */ /* 0x000fe20000000000 */
[C---:B------:R-:W-:Y:S02]  /*01b0*/  IMAD R0, R8.reuse, 0x21, R11 ;  /* 0x0000002108007824 */ /* 0x040fe400078e020b */
[C---:B------:R-:W-:Y:S02]  /*01c0*/  IMAD R4, R11.reuse, 0x21, R8 ;  /* 0x000000210b047824 */ /* 0x040fe400078e0208 */
[----:B------:R-:W-:Y:S01]  /*01d0*/  VIADD R11, R11, UR4 ;  /* 0x000000040b0b7c36 */ /* 0x000fe20008000000 */
[----:B0-----:R-:W-:Y:S01]  /*01e0*/  IADD3 R6, PT, PT, R8, UR5, RZ ;  /* 0x0000000508067c10 */ /* 0x001fe2000fffe0ff */
[----:B------:R-:W-:-:S04]  /*01f0*/  IMAD.MOV.U32 R7, RZ, RZ, RZ ;  /* 0x000000ffff077224 */ /* 0x000fc800078e00ff */
[----:B------:R-:W-:Y:S01]  /*0200*/  IMAD.WIDE.U32 R6, R11, UR12, R6 ;  /* 0x0000000c0b067c25 */ /* 0x000fe2000f8e0006 */
[----:B-1----:R-:W-:-:S06]  /*0210*/  ULEA UR6, UR7, UR6, 0x18 ;  /* 0x0000000607067291 */ /* 0x002fcc000f8ec0ff */
[----:B------:R-:W-:Y:S02]  /*0220*/  LEA R9, R0, UR6, 0x3 ;  /* 0x0000000600097c11 */ /* 0x000fe4000f8e18ff */
[----:B------:R-:W-:Y:S02]  /*0230*/  LEA R4, R4, UR6, 0x3 ;  /* 0x0000000604047c11 */ /* 0x000fe4000f8e18ff */
[----:B------:R-:W-:Y:S01]  /*0240*/  SHF.R.S32.HI R0, RZ, 0x1f, R11 ;  /* 0x0000001fff007819 */ /* 0x000fe2000001140b */
[----:B------:R-:W0:Y:S04]  /*0250*/  LDCU.64 UR6, c[0x0][0x398] ;  /* 0x00007300ff0677ac */ /* 0x000e280008000a00 */
[----:B------:R-:W-:-:S04]  /*0260*/  IMAD R0, R0, UR12, RZ ;  /* 0x0000000c00007c24 */ /* 0x000fc8000f8e02ff */
[----:B------:R-:W-:Y:S01]  /*0270*/  IMAD R11, R11, UR13, R0 ;  /* 0x0000000d0b0b7c24 */ /* 0x000fe2000f8e0200 */
[----:B--2---:R0:W-:Y:S01]  /*0280*/  STS.64 [R9], R2 ;  /* 0x0000000209007388 */ /* 0x0041e20000000a00 */
[----:B------:R-:W-:Y:S01]  /*0290*/  BAR.SYNC.DEFER_BLOCKING 0x0 ;  /* 0x0000000000007b1d */ /* 0x000fe20000010000 */
[----:B0-----:R-:W-:Y:S02]  /*02a0*/  LEA R2, P0, R6, UR6, 0x3 ;  /* 0x0000000606027c11 */ /* 0x001fe4000f8018ff */
[----:B------:R-:W-:-:S04]  /*02b0*/  IADD3 R3, PT, PT, R7, R11, RZ ;  /* 0x0000000b07037210 */ /* 0x000fc80007ffe0ff */
[----:B------:R-:W-:Y:S01]  /*02c0*/  LEA.HI.X R3, R6, UR7, R3, 0x3, P0 ;  /* 0x0000000706037c11 */ /* 0x000fe200080f1c03 */
[----:B------:R-:W0:Y:S04]  /*02d0*/  LDS.64 R4, [R4] ;  /* 0x0000000004047984 */ /* 0x000e280000000a00 */
[----:B0-----:R-:W-:Y:S01]  /*02e0*/  STG.E.64 desc[UR8][R2.64], R4 ;  /* 0x0000000402007986 */ /* 0x001fe2000c101b08 */
[----:B------:R-:W-:Y:S05]  /*02f0*/  EXIT ;  /* 0x000000000000794d */ /* 0x000fea0003800000 */
.L_x_0:
[----:B------:R-:W-:-:S00]  /*0300*/  BRA `(.L_x_0) ;  /* 0xfffffffc00fc7947 */ /* 0x000fc0000383ffff */
[----:B------:R-:W-:-:S00]  /*0310*/  NOP ;  /* 0x0000000000007918 */ /* 0x000fc00000000000 */
        /* <DEDUP_REMOVED lines=14> */
.L_x_1:


//--------------------- .nv.shared._Z14shmemTransposeIdEvmmPKT_PS0_ --------------------------
	.section	.nv.shared._Z14shmemTransposeIdEvmmPKT_PS0_,"aw",@nobits
	.sectionflags	@""
	.align	8
.nv.shared._Z14shmemTransposeIdEvmmPKT_PS0_:
	.zero		9472


//--------------------- .nv.shared.reserved.0     --------------------------
	.section	.nv.shared.reserved.0,"aw",@nobits
	.weak		__nv_reservedSMEM_offset_0_alias
	.size		__nv_reservedSMEM_offset_0_alias, 0, 64
	.other		__nv_reservedSMEM_offset_0_alias,@"STO_CUDA_RESERVED_SHARED STV_DEFAULT"
__nv_reservedSMEM_offset_0_alias:
	.zero		0
	.zero		64


//--------------------- .nv.constant0._Z14shmemTransposeIdEvmmPKT_PS0_ --------------------------
	.section	.nv.constant0._Z14shmemTransposeIdEvmmPKT_PS0_,"a",@progbits
	.sectionflags	@""
	.align	4
.nv.constant0._Z14shmemTransposeIdEvmmPKT_PS0_:
	.zero		928


//--------------------- SYMBOLS --------------------------

	.type		.nv.reservedSmem.offset0,@object
	.size		.nv.reservedSmem.offset0,0x4
	.type		.nv.reservedSmem.cap,@object
	.size		.nv.reservedSmem.cap,0x4
